//
// Generated by NVIDIA NVVM Compiler
//
// Compiler Build ID: CL-36424714
// Cuda compilation tools, release 13.0, V13.0.88
// Based on NVVM 20.0.0
//

.version 9.0
.target sm_100
.address_size 64

	// .globl	_Z17gpu_triangle_areaPfS_S_S_

.visible .entry _Z17gpu_triangle_areaPfS_S_S_(
	.param .u64 .ptr .align 1 _Z17gpu_triangle_areaPfS_S_S__param_0,
	.param .u64 .ptr .align 1 _Z17gpu_triangle_areaPfS_S_S__param_1,
	.param .u64 .ptr .align 1 _Z17gpu_triangle_areaPfS_S_S__param_2,
	.param .u64 .ptr .align 1 _Z17gpu_triangle_areaPfS_S_S__param_3
)
{
	.reg .pred 	%p<4>;
	.reg .b32 	%r<6>;
	.reg .b32 	%f<13>;
	.reg .b64 	%rd<14>;

	ld.param.u64 	%rd2, [_Z17gpu_triangle_areaPfS_S_S__param_0];
	ld.param.u64 	%rd3, [_Z17gpu_triangle_areaPfS_S_S__param_1];
	ld.param.u64 	%rd4, [_Z17gpu_triangle_areaPfS_S_S__param_3];
	cvta.to.global.u64 	%rd1, %rd4;
	cvta.to.global.u64 	%rd5, %rd3;
	cvta.to.global.u64 	%rd6, %rd2;
	mov.u32 	%r2, %tid.x;
	mov.u32 	%r3, %ctaid.x;
	mov.u32 	%r4, %ntid.x;
	mad.lo.s32 	%r1, %r3, %r4, %r2;
	mul.wide.s32 	%rd7, %r1, 4;
	add.s64 	%rd8, %rd6, %rd7;
	ld.global.f32 	%f1, [%rd8];
	add.s64 	%rd9, %rd5, %rd7;
	ld.global.f32 	%f2, [%rd9];
	add.f32 	%f3, %f1, %f2;
	setp.leu.f32 	%p1, %f3, %f2;
	add.f32 	%f4, %f2, %f2;
	setp.leu.f32 	%p2, %f4, %f1;
	or.pred  	%p3, %p2, %p1;
	@%p3 bra 	$L__BB0_2;
	add.f32 	%f5, %f2, %f3;
	mul.f32 	%f6, %f5, 0f3F000000;
	sub.f32 	%f7, %f6, %f1;
	mul.f32 	%f8, %f6, %f7;
	sub.f32 	%f9, %f6, %f2;
	mul.f32 	%f10, %f9, %f8;
	mul.f32 	%f11, %f9, %f10;
	sqrt.rn.f32 	%f12, %f11;
	add.s64 	%rd13, %rd1, %rd7;
	st.global.f32 	[%rd13], %f12;
	bra.uni 	$L__BB0_3;
$L__BB0_2:
	add.s64 	%rd11, %rd1, %rd7;
	mov.b32 	%r5, 0;
	st.global.u32 	[%rd11], %r5;
$L__BB0_3:
	ret;

}


// ===== COMPILED SASS (sm_100) =====

	.target	sm_100

	.elftype	@"ET_EXEC"


//--------------------- .note.nv.tkinfo           --------------------------
	.section	.note.nv.tkinfo,"",@"SHT_NOTE"
	.sectionflags	@"SHF_NOTE_NV_TKINFO"
	.tkinfo
        /*0018*/ 	.word	0x00000002
        /*0030*/ 	.string	""
        /*0030*/ 	.string	"ptxas"
        /*0030*/ 	.string	"Cuda compilation tools, release 13.0, V13.0.88"
        /*0030*/ 	.string	"Build cuda_13.0.r13.0/compiler.36424714_0"
        /*0030*/ 	.string	"-arch sm_100 -m 64 "



//--------------------- .note.nv.cuinfo           --------------------------
	.section	.note.nv.cuinfo,"",@"SHT_NOTE"
	.sectionflags	@"SHF_NOTE_NV_CUINFO"
        /*0018*/ 	.short	0x0002
        /*001a*/ 	.short	0x0064
        /*001c*/ 	.short	0x0082
	.zero		2


//--------------------- .nv.info                  --------------------------
	.section	.nv.info,"",@"SHT_CUDA_INFO"
	.align	4


	//----- nvinfo : EIATTR_REGCOUNT
	.align		4
        /*0000*/ 	.byte	0x04, 0x2f
        /*0002*/ 	.short	(.L_1 - .L_0)
	.align		4
.L_0:
        /*0004*/ 	.word	index@(_Z17gpu_triangle_areaPfS_S_S_)
        /*0008*/ 	.word	0x0000000b


	//----- nvinfo : EIATTR_FRAME_SIZE
	.align		4
.L_1:
        /*000c*/ 	.byte	0x04, 0x11
        /*000e*/ 	.short	(.L_3 - .L_2)
	.align		4
.L_2:
        /*0010*/ 	.word	index@($__internal_0_$__cuda_sm20_sqrt_rn_f32_slowpath)
        /*0014*/ 	.word	0x00000000


	//----- nvinfo : EIATTR_FRAME_SIZE
	.align		4
.L_3:
        /*0018*/ 	.byte	0x04, 0x11
        /*001a*/ 	.short	(.L_5 - .L_4)
	.align		4
.L_4:
        /*001c*/ 	.word	index@(_Z17gpu_triangle_areaPfS_S_S_)
        /*0020*/ 	.word	0x00000000


	//----- nvinfo : EIATTR_MIN_STACK_SIZE
	.align		4
.L_5:
        /*0024*/ 	.byte	0x04, 0x12
        /*0026*/ 	.short	(.L_7 - .L_6)
	.align		4
.L_6:
        /*0028*/ 	.word	index@(_Z17gpu_triangle_areaPfS_S_S_)
        /*002c*/ 	.word	0x00000000
.L_7:


//--------------------- .nv.compat                --------------------------
	.section	.nv.compat,"",@"SHT_CUDA_COMPAT_INFO"
	.align	4
        /*0000*/ 	.byte	0x02, 0x09, 0x00, 0x00, 0x02, 0x02, 0x01, 0x00, 0x02, 0x05, 0x05, 0x00, 0x03, 0x07, 0x01, 0x01
        /*0010*/ 	.byte	0x02, 0x03, 0x00, 0x00, 0x02, 0x06, 0x01, 0x00, 0x04, 0x0b, 0x08, 0x00, 0x01, 0x00, 0x00, 0x00
        /*0020*/ 	.byte	0x00, 0x00, 0x00, 0x00


//--------------------- .nv.info._Z17gpu_triangle_areaPfS_S_S_ --------------------------
	.section	.nv.info._Z17gpu_triangle_areaPfS_S_S_,"",@"SHT_CUDA_INFO"
	.sectionflags	@""
	.align	4


	//----- nvinfo : EIATTR_CUDA_API_VERSION
	.align		4
        /*0000*/ 	.byte	0x04, 0x37
        /*0002*/ 	.short	(.L_9 - .L_8)
.L_8:
        /*0004*/ 	.word	0x00000082


	//----- nvinfo : EIATTR_KPARAM_INFO
	.align		4
.L_9:
        /*0008*/ 	.byte	0x04, 0x17
        /*000a*/ 	.short	(.L_11 - .L_10)
.L_10:
        /*000c*/ 	.word	0x00000000
        /*0010*/ 	.short	0x0003
        /*0012*/ 	.short	0x0018
        /*0014*/ 	.byte	0x00, 0xf5, 0x21, 0x00


	//----- nvinfo : EIATTR_KPARAM_INFO
	.align		4
.L_11:
        /*0018*/ 	.byte	0x04, 0x17
        /*001a*/ 	.short	(.L_13 - .L_12)
.L_12:
        /*001c*/ 	.word	0x00000000
        /*0020*/ 	.short	0x0002
        /*0022*/ 	.short	0x0010
        /*0024*/ 	.byte	0x00, 0xf5, 0x21, 0x00


	//----- nvinfo : EIATTR_KPARAM_INFO
	.align		4
.L_13:
        /*0028*/ 	.byte	0x04, 0x17
        /*002a*/ 	.short	(.L_15 - .L_14)
.L_14:
        /*002c*/ 	.word	0x00000000
        /*0030*/ 	.short	0x0001
        /*0032*/ 	.short	0x0008
        /*0034*/ 	.byte	0x00, 0xf5, 0x21, 0x00


	//----- nvinfo : EIATTR_KPARAM_INFO
	.align		4
.L_15:
        /*0038*/ 	.byte	0x04, 0x17
        /*003a*/ 	.short	(.L_17 - .L_16)
.L_16:
        /*003c*/ 	.word	0x00000000
        /*0040*/ 	.short	0x0000
        /*0042*/ 	.short	0x0000
        /*0044*/ 	.byte	0x00, 0xf5, 0x21, 0x00


	//----- nvinfo : EIATTR_SPARSE_MMA_MASK
	.align		4
.L_17:
        /*0048*/ 	.byte	0x03, 0x50
        /*004a*/ 	.short	0x0000


	//----- nvinfo : EIATTR_MAXREG_COUNT
	.align		4
        /*004c*/ 	.byte	0x03, 0x1b
        /*004e*/ 	.short	0x00ff


	//----- nvinfo : EIATTR_MERCURY_ISA_VERSION
	.align		4
        /*0050*/ 	.byte	0x03, 0x5f
        /*0052*/ 	.short	0x0101


	//----- nvinfo : EIATTR_VRC_CTA_INIT_COUNT
	.align		4
        /*0054*/ 	.byte	0x02, 0x4a
	.zero		1
	.zero		1


	//----- nvinfo : EIATTR_EXIT_INSTR_OFFSETS
	.align		4
        /*0058*/ 	.byte	0x04, 0x1c
        /*005a*/ 	.short	(.L_19 - .L_18)


	//   ....[0]....
.L_18:
        /*005c*/ 	.word	0x00000290


	//   ....[1]....
        /*0060*/ 	.word	0x000002d0


	//----- nvinfo : EIATTR_CRS_STACK_SIZE
	.align		4
.L_19:
        /*0064*/ 	.byte	0x04, 0x1e
        /*0066*/ 	.short	(.L_21 - .L_20)
.L_20:
        /*0068*/ 	.word	0x00000000


	//----- nvinfo : EIATTR_CBANK_PARAM_SIZE
	.align		4
.L_21:
        /*006c*/ 	.byte	0x03, 0x19
        /*006e*/ 	.short	0x0020


	//----- nvinfo : EIATTR_PARAM_CBANK
	.align		4
        /*0070*/ 	.byte	0x04, 0x0a
        /*0072*/ 	.short	(.L_23 - .L_22)
	.align		4
.L_22:
        /*0074*/ 	.word	index@(.nv.constant0._Z17gpu_triangle_areaPfS_S_S_)
        /*0078*/ 	.short	0x0380
        /*007a*/ 	.short	0x0020


	//----- nvinfo : EIATTR_SW_WAR
	.align		4
.L_23:
        /*007c*/ 	.byte	0x04, 0x36
        /*007e*/ 	.short	(.L_25 - .L_24)
.L_24:
        /*0080*/ 	.word	0x00000008
.L_25:


//--------------------- .nv.callgraph             --------------------------
	.section	.nv.callgraph,"",@"SHT_CUDA_CALLGRAPH"
	.align	4
	.sectionentsize	8
	.align		4
        /*0000*/ 	.word	0x00000000
	.align		4
        /*0004*/ 	.word	0xffffffff
	.align		4
        /*0008*/ 	.word	0x00000000
	.align		4
        /*000c*/ 	.word	0xfffffffe
	.align		4
        /*0010*/ 	.word	0x00000000
	.align		4
        /*0014*/ 	.word	0xfffffffd
	.align		4
        /*0018*/ 	.word	0x00000000
	.align		4
        /*001c*/ 	.word	0xfffffffc


//--------------------- .text._Z17gpu_triangle_areaPfS_S_S_ --------------------------
	.section	.text._Z17gpu_triangle_areaPfS_S_S_,"ax",@progbits
	.align	128
        .global         _Z17gpu_triangle_areaPfS_S_S_
        .type           _Z17gpu_triangle_areaPfS_S_S_,@function
        .size           _Z17gpu_triangle_areaPfS_S_S_,(.L_x_6 - _Z17gpu_triangle_areaPfS_S_S_)
        .other          _Z17gpu_triangle_areaPfS_S_S_,@"STO_CUDA_ENTRY STV_DEFAULT"
_Z17gpu_triangle_areaPfS_S_S_:
.text._Z17gpu_triangle_areaPfS_S_S_:
[----:B------:R-:W-:Y:S01]  /*0000*/  LDC R1, c[0x0][0x37c] ;  /* 0x0000df00ff017b82 */ /* 0x000fe20000000800 */
[----:B------:R-:W0:Y:S07]  /*0010*/  S2R R2, SR_TID.X ;  /* 0x0000000000027919 */ /* 0x000e2e0000002100 */
[----:B------:R-:W0:Y:S01]  /*0020*/  S2UR UR6, SR_CTAID.X ;  /* 0x00000000000679c3 */ /* 0x000e220000002500 */
[----:B------:R-:W1:Y:S07]  /*0030*/  LDCU.64 UR4, c[0x0][0x358] ;  /* 0x00006b00ff0477ac */ /* 0x000e6e0008000a00 */
[----:B------:R-:W0:Y:S08]  /*0040*/  LDC R3, c[0x0][0x360] ;  /* 0x0000d800ff037b82 */ /* 0x000e300000000800 */
[----:B------:R-:W2:Y:S08]  /*0050*/  LDC.64 R4, c[0x0][0x380] ;  /* 0x0000e000ff047b82 */ /* 0x000eb00000000a00 */
[----:B------:R-:W3:Y:S01]  /*0060*/  LDC.64 R6, c[0x0][0x388] ;  /* 0x0000e200ff067b82 */ /* 0x000ee20000000a00 */
[----:B0-----:R-:W-:-:S04]  /*0070*/  IMAD R2, R3, UR6, R2 ;  /* 0x0000000603027c24 */ /* 0x001fc8000f8e0202 */
[----:B--2---:R-:W-:-:S06]  /*0080*/  IMAD.WIDE R4, R2, 0x4, R4 ;  /* 0x0000000402047825 */ /* 0x004fcc00078e0204 */
[----:B-1----:R-:W2:Y:S01]  /*0090*/  LDG.E R4, desc[UR4][R4.64] ;  /* 0x0000000404047981 */ /* 0x002ea2000c1e1900 */
[----:B---3--:R-:W-:-:S06]  /*00a0*/  IMAD.WIDE R6, R2, 0x4, R6 ;  /* 0x0000000402067825 */ /* 0x008fcc00078e0206 */
[----:B------:R-:W2:Y:S02]  /*00b0*/  LDG.E R7, desc[UR4][R6.64] ;  /* 0x0000000406077981 */ /* 0x000ea4000c1e1900 */
[--C-:B--2---:R-:W-:Y:S01]  /*00c0*/  FADD R0, R4, R7.reuse ;  /* 0x0000000704007221 */ /* 0x104fe20000000000 */
[----:B------:R-:W-:-:S04]  /*00d0*/  FADD R3, R7, R7 ;  /* 0x0000000707037221 */ /* 0x000fc80000000000 */
[----:B------:R-:W-:-:S04]  /*00e0*/  FSETP.GT.AND P0, PT, R0, R7, PT ;  /* 0x000000070000720b */ /* 0x000fc80003f04000 */
[----:B------:R-:W-:-:S13]  /*00f0*/  FSETP.LEU.OR P0, PT, R3, R4, !P0 ;  /* 0x000000040300720b */ /* 0x000fda000470b400 */
[----:B------:R-:W-:Y:S05]  /*0100*/  @P0 BRA `(.L_x_0) ;  /* 0x0000000000640947 */ /* 0x000fea0003800000 */
[----:B------:R-:W-:Y:S01]  /*0110*/  FADD R0, R7, R0 ;  /* 0x0000000007007221 */ /* 0x000fe20000000000 */
[----:B------:R-:W-:Y:S03]  /*0120*/  BSSY.RECONVERGENT B0, `(.L_x_1) ;  /* 0x0000013000007945 */ /* 0x000fe60003800200 */
[----:B------:R-:W-:-:S04]  /*0130*/  FMUL R0, R0, 0.5 ;  /* 0x3f00000000007820 */ /* 0x000fc80000400000 */
[--C-:B------:R-:W-:Y:S01]  /*0140*/  FADD R3, -R4, R0.reuse ;  /* 0x0000000004037221 */ /* 0x100fe20000000100 */
[----:B------:R-:W-:-:S03]  /*0150*/  FADD R4, -R7, R0 ;  /* 0x0000000007047221 */ /* 0x000fc60000000100 */
[----:B------:R-:W-:-:S04]  /*0160*/  FMUL R3, R0, R3 ;  /* 0x0000000300037220 */ /* 0x000fc80000400000 */
[----:B------:R-:W-:-:S04]  /*0170*/  FMUL R3, R3, R4 ;  /* 0x0000000403037220 */ /* 0x000fc80000400000 */
[----:B------:R-:W-:-:S04]  /*0180*/  FMUL R0, R4, R3 ;  /* 0x0000000304007220 */ /* 0x000fc80000400000 */
[----:B------:R0:W1:Y:S01]  /*0190*/  MUFU.RSQ R3, R0 ;  /* 0x0000000000037308 */ /* 0x0000620000001400 */
[----:B------:R-:W-:-:S04]  /*01a0*/  IADD3 R4, PT, PT, R0, -0xd000000, RZ ;  /* 0xf300000000047810 */ /* 0x000fc80007ffe0ff */
[----:B------:R-:W-:-:S13]  /*01b0*/  ISETP.GT.U32.AND P0, PT, R4, 0x727fffff, PT ;  /* 0x727fffff0400780c */ /* 0x000fda0003f04070 */
[----:B01----:R-:W-:Y:S05]  /*01c0*/  @!P0 BRA `(.L_x_2) ;  /* 0x0000000000108947 */ /* 0x003fea0003800000 */
[----:B------:R-:W-:-:S07]  /*01d0*/  MOV R8, 0x1f0 ;  /* 0x000001f000087802 */ /* 0x000fce0000000f00 */
[----:B------:R-:W-:Y:S05]  /*01e0*/  CALL.REL.NOINC `($__internal_0_$__cuda_sm20_sqrt_rn_f32_slowpath) ;  /* 0x00000000003c7944 */ /* 0x000fea0003c00000 */
[----:B------:R-:W-:Y:S01]  /*01f0*/  MOV R7, R3 ;  /* 0x0000000300077202 */ /* 0x000fe20000000f00 */
[----:B------:R-:W-:Y:S06]  /*0200*/  BRA `(.L_x_3) ;  /* 0x0000000000107947 */ /* 0x000fec0003800000 */
.L_x_2:
[----:B------:R-:W-:Y:S01]  /*0210*/  FMUL.FTZ R7, R0, R3 ;  /* 0x0000000300077220 */ /* 0x000fe20000410000 */
[----:B------:R-:W-:-:S03]  /*0220*/  FMUL.FTZ R3, R3, 0.5 ;  /* 0x3f00000003037820 */ /* 0x000fc60000410000 */
[----:B------:R-:W-:-:S04]  /*0230*/  FFMA R0, -R7, R7, R0 ;  /* 0x0000000707007223 */ /* 0x000fc80000000100 */
[----:B------:R-:W-:-:S07]  /*0240*/  FFMA R7, R0, R3, R7 ;  /* 0x0000000300077223 */ /* 0x000fce0000000007 */
.L_x_3:
[----:B------:R-:W-:Y:S05]  /*0250*/  BSYNC.RECONVERGENT B0 ;  /* 0x0000000000007941 */ /* 0x000fea0003800200 */
.L_x_1:
[----:B------:R-:W0:Y:S02]  /*0260*/  LDC.64 R4, c[0x0][0x398] ;  /* 0x0000e600ff047b82 */ /* 0x000e240000000a00 */
[----:B0-----:R-:W-:-:S05]  /*0270*/  IMAD.WIDE R2, R2, 0x4, R4 ;  /* 0x0000000402027825 */ /* 0x001fca00078e0204 */
[----:B------:R-:W-:Y:S01]  /*0280*/  STG.E desc[UR4][R2.64], R7 ;  /* 0x0000000702007986 */ /* 0x000fe2000c101904 */
[----:B------:R-:W-:Y:S05]  /*0290*/  EXIT ;  /* 0x000000000000794d */ /* 0x000fea0003800000 */
.L_x_0:
[----:B------:R-:W0:Y:S02]  /*02a0*/  LDC.64 R4, c[0x0][0x398] ;  /* 0x0000e600ff047b82 */ /* 0x000e240000000a00 */
[----:B0-----:R-:W-:-:S05]  /*02b0*/  IMAD.WIDE R4, R2, 0x4, R4 ;  /* 0x0000000402047825 */ /* 0x001fca00078e0204 */
[----:B------:R-:W-:Y:S01]  /*02c0*/  STG.E desc[UR4][R4.64], RZ ;  /* 0x000000ff04007986 */ /* 0x000fe2000c101904 */
[----:B------:R-:W-:Y:S05]  /*02d0*/  EXIT ;  /* 0x000000000000794d */ /* 0x000fea0003800000 */
        .weak           $__internal_0_$__cuda_sm20_sqrt_rn_f32_slowpath
        .type           $__internal_0_$__cuda_sm20_sqrt_rn_f32_slowpath,@function
        .size           $__internal_0_$__cuda_sm20_sqrt_rn_f32_slowpath,(.L_x_6 - $__internal_0_$__cuda_sm20_sqrt_rn_f32_slowpath)
$__internal_0_$__cuda_sm20_sqrt_rn_f32_slowpath:
[----:B------:R-:W-:-:S13]  /*02e0*/  LOP3.LUT P0, RZ, R0, 0x7fffffff, RZ, 0xc0, !PT ;  /* 0x7fffffff00ff7812 */ /* 0x000fda000780c0ff */
[----:B------:R-:W-:Y:S01]  /*02f0*/  @!P0 MOV R3, R0 ;  /* 0x0000000000038202 */ /* 0x000fe20000000f00 */
[----:B------:R-:W-:Y:S06]  /*0300*/  @!P0 BRA `(.L_x_4) ;  /* 0x0000000000408947 */ /* 0x000fec0003800000 */
[----:B------:R-:W-:-:S13]  /*0310*/  FSETP.GEU.FTZ.AND P0, PT, R0, RZ, PT ;  /* 0x000000ff0000720b */ /* 0x000fda0003f1e000 */
[----:B------:R-:W-:Y:S01]  /*0320*/  @!P0 MOV R3, 0x7fffffff ;  /* 0x7fffffff00038802 */ /* 0x000fe20000000f00 */
[----:B------:R-:W-:Y:S06]  /*0330*/  @!P0 BRA `(.L_x_4) ;  /* 0x0000000000348947 */ /* 0x000fec0003800000 */
[----:B------:R-:W-:-:S13]  /*0340*/  FSETP.GTU.FTZ.AND P0, PT, |R0|, +INF , PT ;  /* 0x7f8000000000780b */ /* 0x000fda0003f1c200 */
[----:B------:R-:W-:Y:S01]  /*0350*/  @P0 FADD.FTZ R3, R0, 1 ;  /* 0x3f80000000030421 */ /* 0x000fe20000010000 */
[----:B------:R-:W-:Y:S06]  /*0360*/  @P0 BRA `(.L_x_4) ;  /* 0x0000000000280947 */ /* 0x000fec0003800000 */
[----:B------:R-:W-:-:S13]  /*0370*/  FSETP.NEU.FTZ.AND P0, PT, |R0|, +INF , PT ;  /* 0x7f8000000000780b */ /* 0x000fda0003f1d200 */
[----:B------:R-:W-:-:S04]  /*0380*/  @P0 FFMA R4, R0, 1.84467440737095516160e+19, RZ ;  /* 0x5f80000000040823 */ /* 0x000fc800000000ff */
[----:B------:R-:W0:Y:S02]  /*0390*/  @P0 MUFU.RSQ R3, R4 ;  /* 0x0000000400030308 */ /* 0x000e240000001400 */
[----:B0-----:R-:W-:Y:S01]  /*03a0*/  @P0 FMUL.FTZ R5, R4, R3 ;  /* 0x0000000304050220 */ /* 0x001fe20000410000 */
[----:B------:R-:W-:Y:S01]  /*03b0*/  @P0 FMUL.FTZ R7, R3, 0.5 ;  /* 0x3f00000003070820 */ /* 0x000fe20000410000 */
[----:B------:R-:W-:Y:S02]  /*03c0*/  @!P0 MOV R3, R0 ;  /* 0x0000000000038202 */ /* 0x000fe40000000f00 */
[----:B------:R-:W-:-:S04]  /*03d0*/  @P0 FADD.FTZ R6, -R5, -RZ ;  /* 0x800000ff05060221 */ /* 0x000fc80000010100 */
[----:B------:R-:W-:-:S04]  /*03e0*/  @P0 FFMA R6, R5, R6, R4 ;  /* 0x0000000605060223 */ /* 0x000fc80000000004 */
[----:B------:R-:W-:-:S04]  /*03f0*/  @P0 FFMA R6, R6, R7, R5 ;  /* 0x0000000706060223 */ /* 0x000fc80000000005 */
[----:B------:R-:W-:-:S07]  /*0400*/  @P0 FMUL.FTZ R3, R6, 2.3283064365386962891e-10 ;  /* 0x2f80000006030820 */ /* 0x000fce0000410000 */
.L_x_4:
[----:B------:R-:W-:Y:S01]  /*0410*/  HFMA2 R5, -RZ, RZ, 0, 0 ;  /* 0x00000000ff057431 */ /* 0x000fe200000001ff */
[----:B------:R-:W-:-:S04]  /*0420*/  MOV R4, R8 ;  /* 0x0000000800047202 */ /* 0x000fc80000000f00 */
[----:B------:R-:W-:Y:S05]  /*0430*/  RET.REL.NODEC R4 `(_Z17gpu_triangle_areaPfS_S_S_) ;  /* 0xfffffff804f07950 */ /* 0x000fea0003c3ffff */
.L_x_5:
[----:B------:R-:W-:-:S00]  /*0440*/  BRA `(.L_x_5) ;  /* 0xfffffffc00fc7947 */ /* 0x000fc0000383ffff */
[----:B------:R-:W-:-:S00]  /*0450*/  NOP ;  /* 0x0000000000007918 */ /* 0x000fc00000000000 */
        /* <DEDUP_REMOVED lines=10> */
.L_x_6:


//--------------------- .nv.shared.reserved.0     --------------------------
	.section	.nv.shared.reserved.0,"aw",@nobits
	.weak		__nv_reservedSMEM_offset_0_alias
	.size		__nv_reservedSMEM_offset_0_alias, 0, 64
	.other		__nv_reservedSMEM_offset_0_alias,@"STO_CUDA_RESERVED_SHARED STV_DEFAULT"
__nv_reservedSMEM_offset_0_alias:
	.zero		0
	.zero		64


//--------------------- .nv.constant0._Z17gpu_triangle_areaPfS_S_S_ --------------------------
	.section	.nv.constant0._Z17gpu_triangle_areaPfS_S_S_,"a",@progbits
	.sectionflags	@""
	.align	4
.nv.constant0._Z17gpu_triangle_areaPfS_S_S_:
	.zero		928


//--------------------- SYMBOLS --------------------------

	.type		.nv.reservedSmem.offset0,@object
	.size		.nv.reservedSmem.offset0,0x4
